//
// Generated by NVIDIA NVVM Compiler
//
// Compiler Build ID: CL-36424714
// Cuda compilation tools, release 13.0, V13.0.88
// Based on NVVM 20.0.0
//

.version 9.0
.target sm_100
.address_size 64

	// .globl	_Z17computeAverageGPUPdS_ii

.visible .entry _Z17computeAverageGPUPdS_ii(
	.param .u64 .ptr .align 1 _Z17computeAverageGPUPdS_ii_param_0,
	.param .u64 .ptr .align 1 _Z17computeAverageGPUPdS_ii_param_1,
	.param .u32 _Z17computeAverageGPUPdS_ii_param_2,
	.param .u32 _Z17computeAverageGPUPdS_ii_param_3
)
{
	.reg .pred 	%p<8>;
	.reg .b32 	%r<16>;
	.reg .b64 	%rd<12>;
	.reg .b64 	%fd<9>;

	ld.param.u64 	%rd1, [_Z17computeAverageGPUPdS_ii_param_0];
	ld.param.u64 	%rd2, [_Z17computeAverageGPUPdS_ii_param_1];
	ld.param.u32 	%r4, [_Z17computeAverageGPUPdS_ii_param_3];
	mov.u32 	%r5, %tid.x;
	mov.u32 	%r6, %ctaid.x;
	mov.u32 	%r7, %ntid.x;
	mad.lo.s32 	%r8, %r6, %r7, %r5;
	mov.u32 	%r9, %tid.y;
	mov.u32 	%r10, %ctaid.y;
	mov.u32 	%r11, %ntid.y;
	mad.lo.s32 	%r12, %r10, %r11, %r9;
	setp.lt.s32 	%p1, %r8, 1;
	add.s32 	%r13, %r4, -1;
	setp.ge.s32 	%p2, %r8, %r13;
	or.pred  	%p3, %p1, %p2;
	setp.eq.s32 	%p4, %r12, 0;
	or.pred  	%p5, %p4, %p3;
	setp.ge.s32 	%p6, %r12, %r13;
	or.pred  	%p7, %p5, %p6;
	@%p7 bra 	$L__BB0_2;
	cvta.to.global.u64 	%rd3, %rd1;
	cvta.to.global.u64 	%rd4, %rd2;
	mad.lo.s32 	%r14, %r4, %r8, %r12;
	mul.wide.s32 	%rd5, %r14, 8;
	add.s64 	%rd6, %rd3, %rd5;
	ld.global.f64 	%fd1, [%rd6+-8];
	ld.global.f64 	%fd2, [%rd6+8];
	add.f64 	%fd3, %fd1, %fd2;
	mul.wide.s32 	%rd7, %r4, 8;
	add.s64 	%rd8, %rd6, %rd7;
	ld.global.f64 	%fd4, [%rd8];
	add.f64 	%fd5, %fd3, %fd4;
	sub.s32 	%r15, %r14, %r4;
	mul.wide.s32 	%rd9, %r15, 8;
	add.s64 	%rd10, %rd3, %rd9;
	ld.global.f64 	%fd6, [%rd10];
	add.f64 	%fd7, %fd5, %fd6;
	mul.f64 	%fd8, %fd7, 0d3FD0000000000000;
	add.s64 	%rd11, %rd4, %rd5;
	st.global.f64 	[%rd11], %fd8;
$L__BB0_2:
	ret;

}


// ===== COMPILED SASS (sm_100) =====

	.target	sm_100

	.elftype	@"ET_EXEC"


//--------------------- .note.nv.tkinfo           --------------------------
	.section	.note.nv.tkinfo,"",@"SHT_NOTE"
	.sectionflags	@"SHF_NOTE_NV_TKINFO"
	.tkinfo
        /*0018*/ 	.word	0x00000002
        /*0030*/ 	.string	""
        /*0030*/ 	.string	"ptxas"
        /*0030*/ 	.string	"Cuda compilation tools, release 13.0, V13.0.88"
        /*0030*/ 	.string	"Build cuda_13.0.r13.0/compiler.36424714_0"
        /*0030*/ 	.string	"-arch sm_100 -m 64 "



//--------------------- .note.nv.cuinfo           --------------------------
	.section	.note.nv.cuinfo,"",@"SHT_NOTE"
	.sectionflags	@"SHF_NOTE_NV_CUINFO"
        /*0018*/ 	.short	0x0002
        /*001a*/ 	.short	0x0064
        /*001c*/ 	.short	0x0082
	.zero		2


//--------------------- .nv.info                  --------------------------
	.section	.nv.info,"",@"SHT_CUDA_INFO"
	.align	4


	//----- nvinfo : EIATTR_REGCOUNT
	.align		4
        /*0000*/ 	.byte	0x04, 0x2f
        /*0002*/ 	.short	(.L_1 - .L_0)
	.align		4
.L_0:
        /*0004*/ 	.word	index@(_Z17computeAverageGPUPdS_ii)
        /*0008*/ 	.word	0x00000012


	//----- nvinfo : EIATTR_FRAME_SIZE
	.align		4
.L_1:
        /*000c*/ 	.byte	0x04, 0x11
        /*000e*/ 	.short	(.L_3 - .L_2)
	.align		4
.L_2:
        /*0010*/ 	.word	index@(_Z17computeAverageGPUPdS_ii)
        /*0014*/ 	.word	0x00000000


	//----- nvinfo : EIATTR_MIN_STACK_SIZE
	.align		4
.L_3:
        /*0018*/ 	.byte	0x04, 0x12
        /*001a*/ 	.short	(.L_5 - .L_4)
	.align		4
.L_4:
        /*001c*/ 	.word	index@(_Z17computeAverageGPUPdS_ii)
        /*0020*/ 	.word	0x00000000
.L_5:


//--------------------- .nv.compat                --------------------------
	.section	.nv.compat,"",@"SHT_CUDA_COMPAT_INFO"
	.align	4
        /*0000*/ 	.byte	0x02, 0x09, 0x00, 0x00, 0x02, 0x02, 0x01, 0x00, 0x02, 0x05, 0x05, 0x00, 0x03, 0x07, 0x01, 0x01
        /*0010*/ 	.byte	0x02, 0x03, 0x00, 0x00, 0x02, 0x06, 0x01, 0x00, 0x04, 0x0b, 0x08, 0x00, 0x01, 0x00, 0x00, 0x00
        /*0020*/ 	.byte	0x00, 0x00, 0x00, 0x00


//--------------------- .nv.info._Z17computeAverageGPUPdS_ii --------------------------
	.section	.nv.info._Z17computeAverageGPUPdS_ii,"",@"SHT_CUDA_INFO"
	.sectionflags	@""
	.align	4


	//----- nvinfo : EIATTR_CUDA_API_VERSION
	.align		4
        /*0000*/ 	.byte	0x04, 0x37
        /*0002*/ 	.short	(.L_7 - .L_6)
.L_6:
        /*0004*/ 	.word	0x00000082


	//----- nvinfo : EIATTR_KPARAM_INFO
	.align		4
.L_7:
        /*0008*/ 	.byte	0x04, 0x17
        /*000a*/ 	.short	(.L_9 - .L_8)
.L_8:
        /*000c*/ 	.word	0x00000000
        /*0010*/ 	.short	0x0003
        /*0012*/ 	.short	0x0014
        /*0014*/ 	.byte	0x00, 0xf0, 0x11, 0x00


	//----- nvinfo : EIATTR_KPARAM_INFO
	.align		4
.L_9:
        /*0018*/ 	.byte	0x04, 0x17
        /*001a*/ 	.short	(.L_11 - .L_10)
.L_10:
        /*001c*/ 	.word	0x00000000
        /*0020*/ 	.short	0x0002
        /*0022*/ 	.short	0x0010
        /*0024*/ 	.byte	0x00, 0xf0, 0x11, 0x00


	//----- nvinfo : EIATTR_KPARAM_INFO
	.align		4
.L_11:
        /*0028*/ 	.byte	0x04, 0x17
        /*002a*/ 	.short	(.L_13 - .L_12)
.L_12:
        /*002c*/ 	.word	0x00000000
        /*0030*/ 	.short	0x0001
        /*0032*/ 	.short	0x0008
        /*0034*/ 	.byte	0x00, 0xf5, 0x21, 0x00


	//----- nvinfo : EIATTR_KPARAM_INFO
	.align		4
.L_13:
        /*0038*/ 	.byte	0x04, 0x17
        /*003a*/ 	.short	(.L_15 - .L_14)
.L_14:
        /*003c*/ 	.word	0x00000000
        /*0040*/ 	.short	0x0000
        /*0042*/ 	.short	0x0000
        /*0044*/ 	.byte	0x00, 0xf5, 0x21, 0x00


	//----- nvinfo : EIATTR_SPARSE_MMA_MASK
	.align		4
.L_15:
        /*0048*/ 	.byte	0x03, 0x50
        /*004a*/ 	.short	0x0000


	//----- nvinfo : EIATTR_MAXREG_COUNT
	.align		4
        /*004c*/ 	.byte	0x03, 0x1b
        /*004e*/ 	.short	0x00ff


	//----- nvinfo : EIATTR_MERCURY_ISA_VERSION
	.align		4
        /*0050*/ 	.byte	0x03, 0x5f
        /*0052*/ 	.short	0x0101


	//----- nvinfo : EIATTR_VRC_CTA_INIT_COUNT
	.align		4
        /*0054*/ 	.byte	0x02, 0x4a
	.zero		1
	.zero		1


	//----- nvinfo : EIATTR_EXIT_INSTR_OFFSETS
	.align		4
        /*0058*/ 	.byte	0x04, 0x1c
        /*005a*/ 	.short	(.L_17 - .L_16)


	//   ....[0]....
.L_16:
        /*005c*/ 	.word	0x000000f0


	//   ....[1]....
        /*0060*/ 	.word	0x00000220


	//----- nvinfo : EIATTR_CBANK_PARAM_SIZE
	.align		4
.L_17:
        /*0064*/ 	.byte	0x03, 0x19
        /*0066*/ 	.short	0x0018


	//----- nvinfo : EIATTR_PARAM_CBANK
	.align		4
        /*0068*/ 	.byte	0x04, 0x0a
        /*006a*/ 	.short	(.L_19 - .L_18)
	.align		4
.L_18:
        /*006c*/ 	.word	index@(.nv.constant0._Z17computeAverageGPUPdS_ii)
        /*0070*/ 	.short	0x0380
        /*0072*/ 	.short	0x0018


	//----- nvinfo : EIATTR_SW_WAR
	.align		4
.L_19:
        /*0074*/ 	.byte	0x04, 0x36
        /*0076*/ 	.short	(.L_21 - .L_20)
.L_20:
        /*0078*/ 	.word	0x00000008
.L_21:


//--------------------- .nv.callgraph             --------------------------
	.section	.nv.callgraph,"",@"SHT_CUDA_CALLGRAPH"
	.align	4
	.sectionentsize	8
	.align		4
        /*0000*/ 	.word	0x00000000
	.align		4
        /*0004*/ 	.word	0xffffffff
	.align		4
        /*0008*/ 	.word	0x00000000
	.align		4
        /*000c*/ 	.word	0xfffffffe
	.align		4
        /*0010*/ 	.word	0x00000000
	.align		4
        /*0014*/ 	.word	0xfffffffd
	.align		4
        /*0018*/ 	.word	0x00000000
	.align		4
        /*001c*/ 	.word	0xfffffffc


//--------------------- .text._Z17computeAverageGPUPdS_ii --------------------------
	.section	.text._Z17computeAverageGPUPdS_ii,"ax",@progbits
	.align	128
        .global         _Z17computeAverageGPUPdS_ii
        .type           _Z17computeAverageGPUPdS_ii,@function
        .size           _Z17computeAverageGPUPdS_ii,(.L_x_1 - _Z17computeAverageGPUPdS_ii)
        .other          _Z17computeAverageGPUPdS_ii,@"STO_CUDA_ENTRY STV_DEFAULT"
_Z17computeAverageGPUPdS_ii:
.text._Z17computeAverageGPUPdS_ii:
[----:B------:R-:W-:Y:S01]  /*0000*/  LDC R1, c[0x0][0x37c] ;  /* 0x0000df00ff017b82 */ /* 0x000fe20000000800 */
[----:B------:R-:W0:Y:S07]  /*0010*/  S2R R0, SR_TID.X ;  /* 0x0000000000007919 */ /* 0x000e2e0000002100 */
[----:B------:R-:W0:Y:S01]  /*0020*/  S2UR UR4, SR_CTAID.X ;  /* 0x00000000000479c3 */ /* 0x000e220000002500 */
[----:B------:R-:W1:Y:S07]  /*0030*/  S2R R4, SR_TID.Y ;  /* 0x0000000000047919 */ /* 0x000e6e0000002200 */
[----:B------:R-:W0:Y:S08]  /*0040*/  LDC R3, c[0x0][0x360] ;  /* 0x0000d800ff037b82 */ /* 0x000e300000000800 */
[----:B------:R-:W2:Y:S08]  /*0050*/  LDC R15, c[0x0][0x394] ;  /* 0x0000e500ff0f7b82 */ /* 0x000eb00000000800 */
[----:B------:R-:W1:Y:S08]  /*0060*/  S2UR UR5, SR_CTAID.Y ;  /* 0x00000000000579c3 */ /* 0x000e700000002600 */
[----:B------:R-:W1:Y:S01]  /*0070*/  LDC R5, c[0x0][0x364] ;  /* 0x0000d900ff057b82 */ /* 0x000e620000000800 */
[----:B0-----:R-:W-:Y:S01]  /*0080*/  IMAD R0, R3, UR4, R0 ;  /* 0x0000000403007c24 */ /* 0x001fe2000f8e0200 */
[----:B--2---:R-:W-:-:S04]  /*0090*/  IADD3 R2, PT, PT, R15, -0x1, RZ ;  /* 0xffffffff0f027810 */ /* 0x004fc80007ffe0ff */
[----:B------:R-:W-:-:S04]  /*00a0*/  ISETP.GE.AND P0, PT, R0, R2, PT ;  /* 0x000000020000720c */ /* 0x000fc80003f06270 */
[----:B------:R-:W-:Y:S01]  /*00b0*/  ISETP.LT.OR P0, PT, R0, 0x1, P0 ;  /* 0x000000010000780c */ /* 0x000fe20000701670 */
[----:B-1----:R-:W-:-:S05]  /*00c0*/  IMAD R3, R5, UR5, R4 ;  /* 0x0000000505037c24 */ /* 0x002fca000f8e0204 */
[----:B------:R-:W-:-:S04]  /*00d0*/  ISETP.EQ.OR P0, PT, R3, RZ, P0 ;  /* 0x000000ff0300720c */ /* 0x000fc80000702670 */
[----:B------:R-:W-:-:S13]  /*00e0*/  ISETP.GE.OR P0, PT, R3, R2, P0 ;  /* 0x000000020300720c */ /* 0x000fda0000706670 */
[----:B------:R-:W-:Y:S05]  /*00f0*/  @P0 EXIT ;  /* 0x000000000000094d */ /* 0x000fea0003800000 */
[----:B------:R-:W0:Y:S01]  /*0100*/  LDC.64 R10, c[0x0][0x380] ;  /* 0x0000e000ff0a7b82 */ /* 0x000e220000000a00 */
[----:B------:R-:W1:Y:S01]  /*0110*/  LDCU.64 UR4, c[0x0][0x358] ;  /* 0x00006b00ff0477ac */ /* 0x000e620008000a00 */
[----:B------:R-:W-:-:S04]  /*0120*/  IMAD R13, R0, R15, R3 ;  /* 0x0000000f000d7224 */ /* 0x000fc800078e0203 */
[----:B0-----:R-:W-:-:S05]  /*0130*/  IMAD.WIDE R2, R13, 0x8, R10 ;  /* 0x000000080d027825 */ /* 0x001fca00078e020a */
[----:B-1----:R-:W2:Y:S01]  /*0140*/  LDG.E.64 R4, desc[UR4][R2.64+-0x8] ;  /* 0xfffff80402047981 */ /* 0x002ea2000c1e1b00 */
[----:B------:R-:W-:-:S03]  /*0150*/  IMAD.WIDE R8, R15, 0x8, R2 ;  /* 0x000000080f087825 */ /* 0x000fc600078e0202 */
[----:B------:R-:W2:Y:S01]  /*0160*/  LDG.E.64 R6, desc[UR4][R2.64+0x8] ;  /* 0x0000080402067981 */ /* 0x000ea2000c1e1b00 */
[----:B------:R-:W-:-:S03]  /*0170*/  IADD3 R15, PT, PT, R13, -R15, RZ ;  /* 0x8000000f0d0f7210 */ /* 0x000fc60007ffe0ff */
[----:B------:R-:W3:Y:S02]  /*0180*/  LDG.E.64 R8, desc[UR4][R8.64] ;  /* 0x0000000408087981 */ /* 0x000ee4000c1e1b00 */
[----:B------:R-:W-:-:S06]  /*0190*/  IMAD.WIDE R10, R15, 0x8, R10 ;  /* 0x000000080f0a7825 */ /* 0x000fcc00078e020a */
[----:B------:R-:W4:Y:S01]  /*01a0*/  LDG.E.64 R10, desc[UR4][R10.64] ;  /* 0x000000040a0a7981 */ /* 0x000f22000c1e1b00 */
[----:B--2---:R-:W-:Y:S01]  /*01b0*/  DADD R4, R4, R6 ;  /* 0x0000000004047229 */ /* 0x004fe20000000006 */
[----:B------:R-:W0:Y:S07]  /*01c0*/  LDC.64 R6, c[0x0][0x388] ;  /* 0x0000e200ff067b82 */ /* 0x000e2e0000000a00 */
[----:B---3--:R-:W-:-:S08]  /*01d0*/  DADD R4, R4, R8 ;  /* 0x0000000004047229 */ /* 0x008fd00000000008 */
[----:B----4-:R-:W-:-:S08]  /*01e0*/  DADD R4, R4, R10 ;  /* 0x0000000004047229 */ /* 0x010fd0000000000a */
[----:B------:R-:W-:Y:S01]  /*01f0*/  DMUL R4, R4, 0.25 ;  /* 0x3fd0000004047828 */ /* 0x000fe20000000000 */
[----:B0-----:R-:W-:-:S06]  /*0200*/  IMAD.WIDE R2, R13, 0x8, R6 ;  /* 0x000000080d027825 */ /* 0x001fcc00078e0206 */
[----:B------:R-:W-:Y:S01]  /*0210*/  STG.E.64 desc[UR4][R2.64], R4 ;  /* 0x0000000402007986 */ /* 0x000fe2000c101b04 */
[----:B------:R-:W-:Y:S05]  /*0220*/  EXIT ;  /* 0x000000000000794d */ /* 0x000fea0003800000 */
.L_x_0:
[----:B------:R-:W-:-:S00]  /*0230*/  BRA `(.L_x_0) ;  /* 0xfffffffc00fc7947 */ /* 0x000fc0000383ffff */
[----:B------:R-:W-:-:S00]  /*0240*/  NOP ;  /* 0x0000000000007918 */ /* 0x000fc00000000000 */
        /* <DEDUP_REMOVED lines=11> */
.L_x_1:


//--------------------- .nv.shared.reserved.0     --------------------------
	.section	.nv.shared.reserved.0,"aw",@nobits
	.weak		__nv_reservedSMEM_offset_0_alias
	.size		__nv_reservedSMEM_offset_0_alias, 0, 64
	.other		__nv_reservedSMEM_offset_0_alias,@"STO_CUDA_RESERVED_SHARED STV_DEFAULT"
__nv_reservedSMEM_offset_0_alias:
	.zero		0
	.zero		64


//--------------------- .nv.constant0._Z17computeAverageGPUPdS_ii --------------------------
	.section	.nv.constant0._Z17computeAverageGPUPdS_ii,"a",@progbits
	.sectionflags	@""
	.align	4
.nv.constant0._Z17computeAverageGPUPdS_ii:
	.zero		920


//--------------------- SYMBOLS --------------------------

	.type		.nv.reservedSmem.offset0,@object
	.size		.nv.reservedSmem.offset0,0x4
